//
// Generated by NVIDIA NVVM Compiler
//
// Compiler Build ID: CL-36424714
// Cuda compilation tools, release 13.0, V13.0.88
// Based on NVVM 20.0.0
//

.version 9.0
.target sm_100
.address_size 64

	// .globl	_Z14distanceKernelv
.extern .func  (.param .b32 func_retval0) vprintf
(
	.param .b64 vprintf_param_0,
	.param .b64 vprintf_param_1
)
;
.global .align 1 .b8 $str[33] = {72, 101, 108, 108, 111, 32, 87, 111, 114, 108, 100, 33, 32, 77, 121, 32, 116, 104, 114, 101, 97, 100, 73, 100, 32, 105, 115, 32, 37, 100, 46, 10};

.visible .entry _Z14distanceKernelv()
{
	.local .align 8 .b8 	__local_depot0[8];
	.reg .b64 	%SP;
	.reg .b64 	%SPL;
	.reg .b32 	%r<7>;
	.reg .b64 	%rd<5>;

	mov.u64 	%SPL, __local_depot0;
	cvta.local.u64 	%SP, %SPL;
	add.u64 	%rd1, %SP, 0;
	add.u64 	%rd2, %SPL, 0;
	mov.u32 	%r1, %ctaid.x;
	mov.u32 	%r2, %ntid.x;
	mov.u32 	%r3, %tid.x;
	mad.lo.s32 	%r4, %r1, %r2, %r3;
	st.local.u32 	[%rd2], %r4;
	mov.u64 	%rd3, $str;
	cvta.global.u64 	%rd4, %rd3;
	{ // callseq 0, 0
	.param .b64 param0;
	st.param.b64 	[param0], %rd4;
	.param .b64 param1;
	st.param.b64 	[param1], %rd1;
	.param .b32 retval0;
	call.uni (retval0), 
	vprintf, 
	(
	param0, 
	param1
	);
	ld.param.b32 	%r5, [retval0];
	} // callseq 0
	ret;

}


// ===== COMPILED SASS (sm_100) =====

	.target	sm_100

	.elftype	@"ET_EXEC"


//--------------------- .note.nv.tkinfo           --------------------------
	.section	.note.nv.tkinfo,"",@"SHT_NOTE"
	.sectionflags	@"SHF_NOTE_NV_TKINFO"
	.tkinfo
        /*0018*/ 	.word	0x00000002
        /*0030*/ 	.string	""
        /*0030*/ 	.string	"ptxas"
        /*0030*/ 	.string	"Cuda compilation tools, release 13.0, V13.0.88"
        /*0030*/ 	.string	"Build cuda_13.0.r13.0/compiler.36424714_0"
        /*0030*/ 	.string	"-arch sm_100 -m 64 "



//--------------------- .note.nv.cuinfo           --------------------------
	.section	.note.nv.cuinfo,"",@"SHT_NOTE"
	.sectionflags	@"SHF_NOTE_NV_CUINFO"
        /*0018*/ 	.short	0x0002
        /*001a*/ 	.short	0x0064
        /*001c*/ 	.short	0x0082
	.zero		2


//--------------------- .nv.info                  --------------------------
	.section	.nv.info,"",@"SHT_CUDA_INFO"
	.align	4


	//----- nvinfo : EIATTR_REGCOUNT
	.align		4
        /*0000*/ 	.byte	0x04, 0x2f
        /*0002*/ 	.short	(.L_2 - .L_1)
	.align		4
.L_1:
        /*0004*/ 	.word	index@(_Z14distanceKernelv)
        /*0008*/ 	.word	0x00000018


	//----- nvinfo : EIATTR_FRAME_SIZE
	.align		4
.L_2:
        /*000c*/ 	.byte	0x04, 0x11
        /*000e*/ 	.short	(.L_4 - .L_3)
	.align		4
.L_3:
        /*0010*/ 	.word	index@(_Z14distanceKernelv)
        /*0014*/ 	.word	0x00000008


	//----- nvinfo : EIATTR_MIN_STACK_SIZE
	.align		4
.L_4:
        /*0018*/ 	.byte	0x04, 0x12
        /*001a*/ 	.short	(.L_6 - .L_5)
	.align		4
.L_5:
        /*001c*/ 	.word	index@(_Z14distanceKernelv)
        /*0020*/ 	.word	0x00000008
.L_6:


//--------------------- .nv.compat                --------------------------
	.section	.nv.compat,"",@"SHT_CUDA_COMPAT_INFO"
	.align	4
        /*0000*/ 	.byte	0x02, 0x09, 0x00, 0x00, 0x02, 0x02, 0x01, 0x00, 0x02, 0x05, 0x05, 0x00, 0x03, 0x07, 0x01, 0x01
        /*0010*/ 	.byte	0x02, 0x03, 0x00, 0x00, 0x02, 0x06, 0x01, 0x00, 0x04, 0x0b, 0x08, 0x00, 0x09, 0x00, 0x00, 0x00
        /*0020*/ 	.byte	0x00, 0x00, 0x00, 0x00


//--------------------- .nv.info._Z14distanceKernelv --------------------------
	.section	.nv.info._Z14distanceKernelv,"",@"SHT_CUDA_INFO"
	.sectionflags	@""
	.align	4


	//----- nvinfo : EIATTR_CUDA_API_VERSION
	.align		4
        /*0000*/ 	.byte	0x04, 0x37
        /*0002*/ 	.short	(.L_8 - .L_7)
.L_7:
        /*0004*/ 	.word	0x00000082


	//----- nvinfo : EIATTR_SPARSE_MMA_MASK
	.align		4
.L_8:
        /*0008*/ 	.byte	0x03, 0x50
        /*000a*/ 	.short	0x0000


	//----- nvinfo : EIATTR_MAXREG_COUNT
	.align		4
        /*000c*/ 	.byte	0x03, 0x1b
        /*000e*/ 	.short	0x00ff


	//----- nvinfo : EIATTR_EXTERNS
	.align		4
        /*0010*/ 	.byte	0x04, 0x0f
        /*0012*/ 	.short	(.L_10 - .L_9)


	//   ....[0]....
	.align		4
.L_9:
        /*0014*/ 	.word	index@(vprintf)


	//----- nvinfo : EIATTR_MERCURY_ISA_VERSION
	.align		4
.L_10:
        /*0018*/ 	.byte	0x03, 0x5f
        /*001a*/ 	.short	0x0101


	//----- nvinfo : EIATTR_VRC_CTA_INIT_COUNT
	.align		4
        /*001c*/ 	.byte	0x02, 0x4a
	.zero		1
	.zero		1


	//----- nvinfo : EIATTR_SYSCALL_OFFSETS
	.align		4
        /*0020*/ 	.byte	0x04, 0x46
        /*0022*/ 	.short	(.L_12 - .L_11)


	//   ....[0]....
.L_11:
        /*0024*/ 	.word	0x00000110


	//----- nvinfo : EIATTR_EXIT_INSTR_OFFSETS
	.align		4
.L_12:
        /*0028*/ 	.byte	0x04, 0x1c
        /*002a*/ 	.short	(.L_14 - .L_13)


	//   ....[0]....
.L_13:
        /*002c*/ 	.word	0x00000120


	//----- nvinfo : EIATTR_SW_WAR
	.align		4
.L_14:
        /*0030*/ 	.byte	0x04, 0x36
        /*0032*/ 	.short	(.L_16 - .L_15)
.L_15:
        /*0034*/ 	.word	0x00000008
.L_16:


//--------------------- .nv.callgraph             --------------------------
	.section	.nv.callgraph,"",@"SHT_CUDA_CALLGRAPH"
	.align	4
	.sectionentsize	8
	.align		4
        /*0000*/ 	.word	0x00000000
	.align		4
        /*0004*/ 	.word	0xffffffff
	.align		4
        /*0008*/ 	.word	index@(_Z14distanceKernelv)
	.align		4
        /*000c*/ 	.word	index@(vprintf)
	.align		4
        /*0010*/ 	.word	0x00000000
	.align		4
        /*0014*/ 	.word	0xfffffffe
	.align		4
        /*0018*/ 	.word	0x00000000
	.align		4
        /*001c*/ 	.word	0xfffffffd
	.align		4
        /*0020*/ 	.word	0x00000000
	.align		4
        /*0024*/ 	.word	0xfffffffc


//--------------------- .nv.constant4             --------------------------
	.section	.nv.constant4,"a",@progbits
	.align	8
	.align		8
.nv.constant4:
        /*0000*/ 	.dword	vprintf
	.align		8
        /*0008*/ 	.dword	$str


//--------------------- .text._Z14distanceKernelv --------------------------
	.section	.text._Z14distanceKernelv,"ax",@progbits
	.align	128
        .global         _Z14distanceKernelv
        .type           _Z14distanceKernelv,@function
        .size           _Z14distanceKernelv,(.L_x_2 - _Z14distanceKernelv)
        .other          _Z14distanceKernelv,@"STO_CUDA_ENTRY STV_DEFAULT"
_Z14distanceKernelv:
.text._Z14distanceKernelv:
[----:B------:R-:W0:Y:S01]  /*0000*/  LDC R1, c[0x0][0x37c] ;  /* 0x0000df00ff017b82 */ /* 0x000e220000000800 */
[----:B------:R-:W1:Y:S01]  /*0010*/  S2R R3, SR_TID.X ;  /* 0x0000000000037919 */ /* 0x000e620000002100 */
[----:B------:R-:W2:Y:S06]  /*0020*/  LDCU UR5, c[0x0][0x2fc] ;  /* 0x00005f80ff0577ac */ /* 0x000eac0008000800 */
[----:B------:R-:W1:Y:S01]  /*0030*/  S2UR UR6, SR_CTAID.X ;  /* 0x00000000000679c3 */ /* 0x000e620000002500 */
[----:B------:R-:W-:Y:S01]  /*0040*/  MOV R2, 0x0 ;  /* 0x0000000000027802 */ /* 0x000fe20000000f00 */
[----:B0-----:R-:W-:Y:S01]  /*0050*/  VIADD R1, R1, 0xfffffff8 ;  /* 0xfffffff801017836 */ /* 0x001fe20000000000 */
[----:B------:R-:W0:Y:S05]  /*0060*/  LDCU UR4, c[0x0][0x2f8] ;  /* 0x00005f00ff0477ac */ /* 0x000e2a0008000800 */
[----:B------:R-:W1:Y:S01]  /*0070*/  LDC R0, c[0x0][0x360] ;  /* 0x0000d800ff007b82 */ /* 0x000e620000000800 */
[----:B0-----:R-:W-:-:S05]  /*0080*/  IADD3 R6, P0, PT, R1, UR4, RZ ;  /* 0x0000000401067c10 */ /* 0x001fca000ff1e0ff */
[----:B--2---:R-:W-:Y:S02]  /*0090*/  IMAD.X R7, RZ, RZ, UR5, P0 ;  /* 0x00000005ff077e24 */ /* 0x004fe400080e06ff */
[----:B-1----:R-:W-:Y:S01]  /*00a0*/  IMAD R0, R0, UR6, R3 ;  /* 0x0000000600007c24 */ /* 0x002fe2000f8e0203 */
[----:B------:R-:W0:Y:S01]  /*00b0*/  LDCU.64 UR6, c[0x4][0x8] ;  /* 0x01000100ff0677ac */ /* 0x000e220008000a00 */
[----:B------:R-:W1:Y:S03]  /*00c0*/  LDC.64 R2, c[0x4][R2] ;  /* 0x0100000002027b82 */ /* 0x000e660000000a00 */
[----:B------:R2:W-:Y:S01]  /*00d0*/  STL [R1], R0 ;  /* 0x0000000001007387 */ /* 0x0005e20000100800 */
[----:B0-----:R-:W-:Y:S01]  /*00e0*/  IMAD.U32 R4, RZ, RZ, UR6 ;  /* 0x00000006ff047e24 */ /* 0x001fe2000f8e00ff */
[----:B--2---:R-:W-:-:S07]  /*00f0*/  MOV R5, UR7 ;  /* 0x0000000700057c02 */ /* 0x004fce0008000f00 */
[----:B------:R-:W-:-:S07]  /*0100*/  LEPC R20, `(.L_x_0) ;  /* 0x000000001014794e */ /* 0x000fce0000000000 */
[----:B-1----:R-:W-:Y:S05]  /*0110*/  CALL.ABS.NOINC R2 ;  /* 0x0000000002007343 */ /* 0x002fea0003c00000 */
.L_x_0:
[----:B------:R-:W-:Y:S05]  /*0120*/  EXIT ;  /* 0x000000000000794d */ /* 0x000fea0003800000 */
.L_x_1:
[----:B------:R-:W-:-:S00]  /*0130*/  BRA `(.L_x_1) ;  /* 0xfffffffc00fc7947 */ /* 0x000fc0000383ffff */
[----:B------:R-:W-:-:S00]  /*0140*/  NOP ;  /* 0x0000000000007918 */ /* 0x000fc00000000000 */
        /* <DEDUP_REMOVED lines=11> */
.L_x_2:


//--------------------- .nv.global.init           --------------------------
	.section	.nv.global.init,"aw",@progbits
.nv.global.init:
	.type		$str,@object
	.size		$str,(.L_0 - $str)
$str:
        /*0000*/ 	.byte	0x48, 0x65, 0x6c, 0x6c, 0x6f, 0x20, 0x57, 0x6f, 0x72, 0x6c, 0x64, 0x21, 0x20, 0x4d, 0x79, 0x20
        /*0010*/ 	.byte	0x74, 0x68, 0x72, 0x65, 0x61, 0x64, 0x49, 0x64, 0x20, 0x69, 0x73, 0x20, 0x25, 0x64, 0x2e, 0x0a
        /*0020*/ 	.byte	0x00
.L_0:


//--------------------- .nv.shared.reserved.0     --------------------------
	.section	.nv.shared.reserved.0,"aw",@nobits
	.weak		__nv_reservedSMEM_offset_0_alias
	.size		__nv_reservedSMEM_offset_0_alias, 0, 64
	.other		__nv_reservedSMEM_offset_0_alias,@"STO_CUDA_RESERVED_SHARED STV_DEFAULT"
__nv_reservedSMEM_offset_0_alias:
	.zero		0
	.zero		64


//--------------------- .nv.constant0._Z14distanceKernelv --------------------------
	.section	.nv.constant0._Z14distanceKernelv,"a",@progbits
	.sectionflags	@""
	.align	4
.nv.constant0._Z14distanceKernelv:
	.zero		896


//--------------------- SYMBOLS --------------------------

	.type		.nv.reservedSmem.offset0,@object
	.size		.nv.reservedSmem.offset0,0x4
	.type		vprintf,@function
